//
// Generated by NVIDIA NVVM Compiler
//
// Compiler Build ID: CL-36424714
// Cuda compilation tools, release 13.0, V13.0.88
// Based on NVVM 20.0.0
//

.version 9.0
.target sm_100
.address_size 64

	// .globl	_Z11random_initP17curandStateXORWOW
.global .align 4 .b8 precalc_xorwow_matrix[102400];
.global .align 4 .b8 precalc_xorwow_offset_matrix[102400];
.global .align 4 .b8 mrg32k3aM1[2304];
.global .align 4 .b8 mrg32k3aM2[2304];
.global .align 4 .b8 mrg32k3aM1SubSeq[2016];
.global .align 4 .b8 mrg32k3aM2SubSeq[2016];
.global .align 4 .b8 mrg32k3aM1Seq[2304];
.global .align 4 .b8 mrg32k3aM2Seq[2304];
.const .align 8 .b8 __cr_lgamma_table[72];

.visible .entry _Z11random_initP17curandStateXORWOW(
	.param .u64 .ptr .align 1 _Z11random_initP17curandStateXORWOW_param_0
)
{
	.reg .pred 	%p<24>;
	.reg .b32 	%r<406>;
	.reg .b64 	%rd<18>;

	ld.param.u64 	%rd8, [_Z11random_initP17curandStateXORWOW_param_0];
	cvta.to.global.u64 	%rd9, %rd8;
	mov.u32 	%r182, %ctaid.x;
	mov.u32 	%r183, %ntid.x;
	mov.u32 	%r184, %tid.x;
	mad.lo.s32 	%r185, %r182, %r183, %r184;
	cvt.s64.s32 	%rd17, %r185;
	mul.wide.s32 	%rd10, %r185, 48;
	add.s64 	%rd2, %rd9, %rd10;
	mov.b32 	%r186, -615985083;
	mov.b32 	%r187, -1377575096;
	st.global.v2.u32 	[%rd2], {%r187, %r186};
	mov.b32 	%r188, -123459836;
	mov.b32 	%r189, -965257515;
	st.global.v2.u32 	[%rd2+8], {%r189, %r188};
	mov.b32 	%r190, -733658551;
	mov.b32 	%r191, -589760388;
	st.global.v2.u32 	[%rd2+16], {%r191, %r190};
	setp.eq.s32 	%p1, %r185, 0;
	@%p1 bra 	$L__BB0_42;
	mov.b32 	%r312, 0;
	mov.u64 	%rd12, precalc_xorwow_matrix;
$L__BB0_2:
	and.b64  	%rd4, %rd17, 3;
	setp.eq.s64 	%p2, %rd4, 0;
	@%p2 bra 	$L__BB0_41;
	mul.wide.u32 	%rd11, %r312, 3200;
	add.s64 	%rd5, %rd12, %rd11;
	cvt.u32.u64 	%r2, %rd4;
	mov.b32 	%r313, 0;
$L__BB0_4:
	mov.b32 	%r326, 0;
	mov.u32 	%r327, %r326;
	mov.u32 	%r328, %r326;
	mov.u32 	%r329, %r326;
	mov.u32 	%r330, %r326;
	mov.u32 	%r319, %r326;
$L__BB0_5:
	mul.wide.u32 	%rd13, %r319, 4;
	add.s64 	%rd14, %rd2, %rd13;
	ld.global.u32 	%r10, [%rd14+4];
	shl.b32 	%r11, %r319, 5;
	mov.b32 	%r325, 0;
$L__BB0_6:
	.pragma "nounroll";
	shr.u32 	%r196, %r10, %r325;
	and.b32  	%r197, %r196, 1;
	setp.eq.b32 	%p3, %r197, 1;
	not.pred 	%p4, %p3;
	add.s32 	%r198, %r11, %r325;
	mul.lo.s32 	%r199, %r198, 5;
	mul.wide.u32 	%rd15, %r199, 4;
	add.s64 	%rd6, %rd5, %rd15;
	@%p4 bra 	$L__BB0_8;
	ld.global.u32 	%r200, [%rd6];
	xor.b32  	%r330, %r330, %r200;
	ld.global.u32 	%r201, [%rd6+4];
	xor.b32  	%r329, %r329, %r201;
	ld.global.u32 	%r202, [%rd6+8];
	xor.b32  	%r328, %r328, %r202;
	ld.global.u32 	%r203, [%rd6+12];
	xor.b32  	%r327, %r327, %r203;
	ld.global.u32 	%r204, [%rd6+16];
	xor.b32  	%r326, %r326, %r204;
$L__BB0_8:
	and.b32  	%r206, %r196, 2;
	setp.eq.s32 	%p5, %r206, 0;
	@%p5 bra 	$L__BB0_10;
	ld.global.u32 	%r207, [%rd6+20];
	xor.b32  	%r330, %r330, %r207;
	ld.global.u32 	%r208, [%rd6+24];
	xor.b32  	%r329, %r329, %r208;
	ld.global.u32 	%r209, [%rd6+28];
	xor.b32  	%r328, %r328, %r209;
	ld.global.u32 	%r210, [%rd6+32];
	xor.b32  	%r327, %r327, %r210;
	ld.global.u32 	%r211, [%rd6+36];
	xor.b32  	%r326, %r326, %r211;
$L__BB0_10:
	and.b32  	%r213, %r196, 4;
	setp.eq.s32 	%p6, %r213, 0;
	@%p6 bra 	$L__BB0_12;
	ld.global.u32 	%r214, [%rd6+40];
	xor.b32  	%r330, %r330, %r214;
	ld.global.u32 	%r215, [%rd6+44];
	xor.b32  	%r329, %r329, %r215;
	ld.global.u32 	%r216, [%rd6+48];
	xor.b32  	%r328, %r328, %r216;
	ld.global.u32 	%r217, [%rd6+52];
	xor.b32  	%r327, %r327, %r217;
	ld.global.u32 	%r218, [%rd6+56];
	xor.b32  	%r326, %r326, %r218;
$L__BB0_12:
	and.b32  	%r220, %r196, 8;
	setp.eq.s32 	%p7, %r220, 0;
	@%p7 bra 	$L__BB0_14;
	ld.global.u32 	%r221, [%rd6+60];
	xor.b32  	%r330, %r330, %r221;
	ld.global.u32 	%r222, [%rd6+64];
	xor.b32  	%r329, %r329, %r222;
	ld.global.u32 	%r223, [%rd6+68];
	xor.b32  	%r328, %r328, %r223;
	ld.global.u32 	%r224, [%rd6+72];
	xor.b32  	%r327, %r327, %r224;
	ld.global.u32 	%r225, [%rd6+76];
	xor.b32  	%r326, %r326, %r225;
$L__BB0_14:
	and.b32  	%r227, %r196, 16;
	setp.eq.s32 	%p8, %r227, 0;
	@%p8 bra 	$L__BB0_16;
	ld.global.u32 	%r228, [%rd6+80];
	xor.b32  	%r330, %r330, %r228;
	ld.global.u32 	%r229, [%rd6+84];
	xor.b32  	%r329, %r329, %r229;
	ld.global.u32 	%r230, [%rd6+88];
	xor.b32  	%r328, %r328, %r230;
	ld.global.u32 	%r231, [%rd6+92];
	xor.b32  	%r327, %r327, %r231;
	ld.global.u32 	%r232, [%rd6+96];
	xor.b32  	%r326, %r326, %r232;
$L__BB0_16:
	and.b32  	%r234, %r196, 32;
	setp.eq.s32 	%p9, %r234, 0;
	@%p9 bra 	$L__BB0_18;
	ld.global.u32 	%r235, [%rd6+100];
	xor.b32  	%r330, %r330, %r235;
	ld.global.u32 	%r236, [%rd6+104];
	xor.b32  	%r329, %r329, %r236;
	ld.global.u32 	%r237, [%rd6+108];
	xor.b32  	%r328, %r328, %r237;
	ld.global.u32 	%r238, [%rd6+112];
	xor.b32  	%r327, %r327, %r238;
	ld.global.u32 	%r239, [%rd6+116];
	xor.b32  	%r326, %r326, %r239;
$L__BB0_18:
	and.b32  	%r241, %r196, 64;
	setp.eq.s32 	%p10, %r241, 0;
	@%p10 bra 	$L__BB0_20;
	ld.global.u32 	%r242, [%rd6+120];
	xor.b32  	%r330, %r330, %r242;
	ld.global.u32 	%r243, [%rd6+124];
	xor.b32  	%r329, %r329, %r243;
	ld.global.u32 	%r244, [%rd6+128];
	xor.b32  	%r328, %r328, %r244;
	ld.global.u32 	%r245, [%rd6+132];
	xor.b32  	%r327, %r327, %r245;
	ld.global.u32 	%r246, [%rd6+136];
	xor.b32  	%r326, %r326, %r246;
$L__BB0_20:
	and.b32  	%r248, %r196, 128;
	setp.eq.s32 	%p11, %r248, 0;
	@%p11 bra 	$L__BB0_22;
	ld.global.u32 	%r249, [%rd6+140];
	xor.b32  	%r330, %r330, %r249;
	ld.global.u32 	%r250, [%rd6+144];
	xor.b32  	%r329, %r329, %r250;
	ld.global.u32 	%r251, [%rd6+148];
	xor.b32  	%r328, %r328, %r251;
	ld.global.u32 	%r252, [%rd6+152];
	xor.b32  	%r327, %r327, %r252;
	ld.global.u32 	%r253, [%rd6+156];
	xor.b32  	%r326, %r326, %r253;
$L__BB0_22:
	and.b32  	%r255, %r196, 256;
	setp.eq.s32 	%p12, %r255, 0;
	@%p12 bra 	$L__BB0_24;
	ld.global.u32 	%r256, [%rd6+160];
	xor.b32  	%r330, %r330, %r256;
	ld.global.u32 	%r257, [%rd6+164];
	xor.b32  	%r329, %r329, %r257;
	ld.global.u32 	%r258, [%rd6+168];
	xor.b32  	%r328, %r328, %r258;
	ld.global.u32 	%r259, [%rd6+172];
	xor.b32  	%r327, %r327, %r259;
	ld.global.u32 	%r260, [%rd6+176];
	xor.b32  	%r326, %r326, %r260;
$L__BB0_24:
	and.b32  	%r262, %r196, 512;
	setp.eq.s32 	%p13, %r262, 0;
	@%p13 bra 	$L__BB0_26;
	ld.global.u32 	%r263, [%rd6+180];
	xor.b32  	%r330, %r330, %r263;
	ld.global.u32 	%r264, [%rd6+184];
	xor.b32  	%r329, %r329, %r264;
	ld.global.u32 	%r265, [%rd6+188];
	xor.b32  	%r328, %r328, %r265;
	ld.global.u32 	%r266, [%rd6+192];
	xor.b32  	%r327, %r327, %r266;
	ld.global.u32 	%r267, [%rd6+196];
	xor.b32  	%r326, %r326, %r267;
$L__BB0_26:
	and.b32  	%r269, %r196, 1024;
	setp.eq.s32 	%p14, %r269, 0;
	@%p14 bra 	$L__BB0_28;
	ld.global.u32 	%r270, [%rd6+200];
	xor.b32  	%r330, %r330, %r270;
	ld.global.u32 	%r271, [%rd6+204];
	xor.b32  	%r329, %r329, %r271;
	ld.global.u32 	%r272, [%rd6+208];
	xor.b32  	%r328, %r328, %r272;
	ld.global.u32 	%r273, [%rd6+212];
	xor.b32  	%r327, %r327, %r273;
	ld.global.u32 	%r274, [%rd6+216];
	xor.b32  	%r326, %r326, %r274;
$L__BB0_28:
	and.b32  	%r276, %r196, 2048;
	setp.eq.s32 	%p15, %r276, 0;
	@%p15 bra 	$L__BB0_30;
	ld.global.u32 	%r277, [%rd6+220];
	xor.b32  	%r330, %r330, %r277;
	ld.global.u32 	%r278, [%rd6+224];
	xor.b32  	%r329, %r329, %r278;
	ld.global.u32 	%r279, [%rd6+228];
	xor.b32  	%r328, %r328, %r279;
	ld.global.u32 	%r280, [%rd6+232];
	xor.b32  	%r327, %r327, %r280;
	ld.global.u32 	%r281, [%rd6+236];
	xor.b32  	%r326, %r326, %r281;
$L__BB0_30:
	and.b32  	%r283, %r196, 4096;
	setp.eq.s32 	%p16, %r283, 0;
	@%p16 bra 	$L__BB0_32;
	ld.global.u32 	%r284, [%rd6+240];
	xor.b32  	%r330, %r330, %r284;
	ld.global.u32 	%r285, [%rd6+244];
	xor.b32  	%r329, %r329, %r285;
	ld.global.u32 	%r286, [%rd6+248];
	xor.b32  	%r328, %r328, %r286;
	ld.global.u32 	%r287, [%rd6+252];
	xor.b32  	%r327, %r327, %r287;
	ld.global.u32 	%r288, [%rd6+256];
	xor.b32  	%r326, %r326, %r288;
$L__BB0_32:
	and.b32  	%r290, %r196, 8192;
	setp.eq.s32 	%p17, %r290, 0;
	@%p17 bra 	$L__BB0_34;
	ld.global.u32 	%r291, [%rd6+260];
	xor.b32  	%r330, %r330, %r291;
	ld.global.u32 	%r292, [%rd6+264];
	xor.b32  	%r329, %r329, %r292;
	ld.global.u32 	%r293, [%rd6+268];
	xor.b32  	%r328, %r328, %r293;
	ld.global.u32 	%r294, [%rd6+272];
	xor.b32  	%r327, %r327, %r294;
	ld.global.u32 	%r295, [%rd6+276];
	xor.b32  	%r326, %r326, %r295;
$L__BB0_34:
	and.b32  	%r297, %r196, 16384;
	setp.eq.s32 	%p18, %r297, 0;
	@%p18 bra 	$L__BB0_36;
	ld.global.u32 	%r298, [%rd6+280];
	xor.b32  	%r330, %r330, %r298;
	ld.global.u32 	%r299, [%rd6+284];
	xor.b32  	%r329, %r329, %r299;
	ld.global.u32 	%r300, [%rd6+288];
	xor.b32  	%r328, %r328, %r300;
	ld.global.u32 	%r301, [%rd6+292];
	xor.b32  	%r327, %r327, %r301;
	ld.global.u32 	%r302, [%rd6+296];
	xor.b32  	%r326, %r326, %r302;
$L__BB0_36:
	and.b32  	%r304, %r196, 32768;
	setp.eq.s32 	%p19, %r304, 0;
	@%p19 bra 	$L__BB0_38;
	ld.global.u32 	%r305, [%rd6+300];
	xor.b32  	%r330, %r330, %r305;
	ld.global.u32 	%r306, [%rd6+304];
	xor.b32  	%r329, %r329, %r306;
	ld.global.u32 	%r307, [%rd6+308];
	xor.b32  	%r328, %r328, %r307;
	ld.global.u32 	%r308, [%rd6+312];
	xor.b32  	%r327, %r327, %r308;
	ld.global.u32 	%r309, [%rd6+316];
	xor.b32  	%r326, %r326, %r309;
$L__BB0_38:
	add.s32 	%r325, %r325, 16;
	setp.ne.s32 	%p20, %r325, 32;
	@%p20 bra 	$L__BB0_6;
	mad.lo.s32 	%r310, %r319, -31, %r11;
	add.s32 	%r319, %r310, 1;
	setp.ne.s32 	%p21, %r319, 5;
	@%p21 bra 	$L__BB0_5;
	st.global.u32 	[%rd2+4], %r330;
	st.global.u32 	[%rd2+8], %r329;
	st.global.u32 	[%rd2+12], %r328;
	st.global.u32 	[%rd2+16], %r327;
	st.global.u32 	[%rd2+20], %r326;
	add.s32 	%r313, %r313, 1;
	setp.lt.u32 	%p22, %r313, %r2;
	@%p22 bra 	$L__BB0_4;
$L__BB0_41:
	shr.u64 	%rd7, %rd17, 2;
	add.s32 	%r312, %r312, 1;
	setp.gt.u64 	%p23, %rd17, 3;
	mov.u64 	%rd17, %rd7;
	@%p23 bra 	$L__BB0_2;
$L__BB0_42:
	mov.b32 	%r311, 0;
	st.global.v2.u32 	[%rd2+24], {%r311, %r311};
	st.global.u32 	[%rd2+32], %r311;
	mov.b64 	%rd16, 0;
	st.global.u64 	[%rd2+40], %rd16;
	ret;

}
	// .globl	_Z14count_in_rangePbiP17curandStateXORWOW
.visible .entry _Z14count_in_rangePbiP17curandStateXORWOW(
	.param .u64 .ptr .align 1 _Z14count_in_rangePbiP17curandStateXORWOW_param_0,
	.param .u32 _Z14count_in_rangePbiP17curandStateXORWOW_param_1,
	.param .u64 .ptr .align 1 _Z14count_in_rangePbiP17curandStateXORWOW_param_2
)
{
	.reg .pred 	%p<3>;
	.reg .b16 	%rs<2>;
	.reg .b32 	%r<30>;
	.reg .b32 	%f<7>;
	.reg .b64 	%rd<9>;

	ld.param.u64 	%rd1, [_Z14count_in_rangePbiP17curandStateXORWOW_param_0];
	ld.param.u32 	%r2, [_Z14count_in_rangePbiP17curandStateXORWOW_param_1];
	ld.param.u64 	%rd2, [_Z14count_in_rangePbiP17curandStateXORWOW_param_2];
	mov.u32 	%r3, %ctaid.x;
	mov.u32 	%r4, %ntid.x;
	mov.u32 	%r5, %tid.x;
	mad.lo.s32 	%r1, %r3, %r4, %r5;
	setp.ge.s32 	%p1, %r1, %r2;
	@%p1 bra 	$L__BB1_2;
	cvta.to.global.u64 	%rd3, %rd2;
	cvta.to.global.u64 	%rd4, %rd1;
	cvt.s64.s32 	%rd5, %r1;
	mul.wide.s32 	%rd6, %r1, 48;
	add.s64 	%rd7, %rd3, %rd6;
	ld.global.v2.u32 	{%r6, %r7}, [%rd7];
	shr.u32 	%r8, %r7, 2;
	xor.b32  	%r9, %r8, %r7;
	ld.global.v2.u32 	{%r10, %r11}, [%rd7+8];
	ld.global.v2.u32 	{%r12, %r13}, [%rd7+16];
	shl.b32 	%r14, %r13, 4;
	shl.b32 	%r15, %r9, 1;
	xor.b32  	%r16, %r15, %r14;
	xor.b32  	%r17, %r16, %r9;
	xor.b32  	%r18, %r17, %r13;
	add.s32 	%r19, %r6, %r18;
	add.s32 	%r20, %r19, 362437;
	cvt.rn.f32.u32 	%f1, %r20;
	fma.rn.f32 	%f2, %f1, 0f2F800000, 0f2F000000;
	shr.u32 	%r21, %r10, 2;
	xor.b32  	%r22, %r21, %r10;
	st.global.v2.u32 	[%rd7+8], {%r12, %r13};
	shl.b32 	%r23, %r18, 4;
	shl.b32 	%r24, %r22, 1;
	xor.b32  	%r25, %r24, %r23;
	xor.b32  	%r26, %r25, %r22;
	xor.b32  	%r27, %r26, %r18;
	st.global.v2.u32 	[%rd7+16], {%r18, %r27};
	add.s32 	%r28, %r6, 724874;
	st.global.v2.u32 	[%rd7], {%r28, %r11};
	add.s32 	%r29, %r27, %r28;
	cvt.rn.f32.u32 	%f3, %r29;
	fma.rn.f32 	%f4, %f3, 0f2F800000, 0f2F000000;
	mul.f32 	%f5, %f4, %f4;
	fma.rn.f32 	%f6, %f2, %f2, %f5;
	setp.le.f32 	%p2, %f6, 0f3F800000;
	selp.u16 	%rs1, 1, 0, %p2;
	add.s64 	%rd8, %rd4, %rd5;
	st.global.u8 	[%rd8], %rs1;
$L__BB1_2:
	ret;

}


// ===== COMPILED SASS (sm_100) =====

	.target	sm_100

	.elftype	@"ET_EXEC"


//--------------------- .note.nv.tkinfo           --------------------------
	.section	.note.nv.tkinfo,"",@"SHT_NOTE"
	.sectionflags	@"SHF_NOTE_NV_TKINFO"
	.tkinfo
        /*0018*/ 	.word	0x00000002
        /*0030*/ 	.string	""
        /*0030*/ 	.string	"ptxas"
        /*0030*/ 	.string	"Cuda compilation tools, release 13.0, V13.0.88"
        /*0030*/ 	.string	"Build cuda_13.0.r13.0/compiler.36424714_0"
        /*0030*/ 	.string	"-arch sm_100 -m 64 "



//--------------------- .note.nv.cuinfo           --------------------------
	.section	.note.nv.cuinfo,"",@"SHT_NOTE"
	.sectionflags	@"SHF_NOTE_NV_CUINFO"
        /*0018*/ 	.short	0x0002
        /*001a*/ 	.short	0x0064
        /*001c*/ 	.short	0x0082
	.zero		2


//--------------------- .nv.info                  --------------------------
	.section	.nv.info,"",@"SHT_CUDA_INFO"
	.align	4


	//----- nvinfo : EIATTR_REGCOUNT
	.align		4
        /*0000*/ 	.byte	0x04, 0x2f
        /*0002*/ 	.short	(.L_10 - .L_9)
	.align		4
.L_9:
        /*0004*/ 	.word	index@(_Z11random_initP17curandStateXORWOW)
        /*0008*/ 	.word	0x0000001f


	//----- nvinfo : EIATTR_FRAME_SIZE
	.align		4
.L_10:
        /*000c*/ 	.byte	0x04, 0x11
        /*000e*/ 	.short	(.L_12 - .L_11)
	.align		4
.L_11:
        /*0010*/ 	.word	index@(_Z11random_initP17curandStateXORWOW)
        /*0014*/ 	.word	0x00000000


	//----- nvinfo : EIATTR_REGCOUNT
	.align		4
.L_12:
        /*0018*/ 	.byte	0x04, 0x2f
        /*001a*/ 	.short	(.L_14 - .L_13)
	.align		4
.L_13:
        /*001c*/ 	.word	index@(_Z14count_in_rangePbiP17curandStateXORWOW)
        /*0020*/ 	.word	0x00000010


	//----- nvinfo : EIATTR_FRAME_SIZE
	.align		4
.L_14:
        /*0024*/ 	.byte	0x04, 0x11
        /*0026*/ 	.short	(.L_16 - .L_15)
	.align		4
.L_15:
        /*0028*/ 	.word	index@(_Z14count_in_rangePbiP17curandStateXORWOW)
        /*002c*/ 	.word	0x00000000


	//----- nvinfo : EIATTR_MIN_STACK_SIZE
	.align		4
.L_16:
        /*0030*/ 	.byte	0x04, 0x12
        /*0032*/ 	.short	(.L_18 - .L_17)
	.align		4
.L_17:
        /*0034*/ 	.word	index@(_Z14count_in_rangePbiP17curandStateXORWOW)
        /*0038*/ 	.word	0x00000000


	//----- nvinfo : EIATTR_MIN_STACK_SIZE
	.align		4
.L_18:
        /*003c*/ 	.byte	0x04, 0x12
        /*003e*/ 	.short	(.L_20 - .L_19)
	.align		4
.L_19:
        /*0040*/ 	.word	index@(_Z11random_initP17curandStateXORWOW)
        /*0044*/ 	.word	0x00000000
.L_20:


//--------------------- .nv.compat                --------------------------
	.section	.nv.compat,"",@"SHT_CUDA_COMPAT_INFO"
	.align	4
        /*0000*/ 	.byte	0x02, 0x09, 0x00, 0x00, 0x02, 0x02, 0x01, 0x00, 0x02, 0x05, 0x05, 0x00, 0x03, 0x07, 0x01, 0x01
        /*0010*/ 	.byte	0x02, 0x03, 0x00, 0x00, 0x02, 0x06, 0x01, 0x00, 0x04, 0x0b, 0x08, 0x00, 0x01, 0x00, 0x00, 0x00
        /*0020*/ 	.byte	0x00, 0x00, 0x00, 0x00


//--------------------- .nv.info._Z14count_in_rangePbiP17curandStateXORWOW --------------------------
	.section	.nv.info._Z14count_in_rangePbiP17curandStateXORWOW,"",@"SHT_CUDA_INFO"
	.sectionflags	@""
	.align	4


	//----- nvinfo : EIATTR_CUDA_API_VERSION
	.align		4
        /*0000*/ 	.byte	0x04, 0x37
        /*0002*/ 	.short	(.L_22 - .L_21)
.L_21:
        /*0004*/ 	.word	0x00000082


	//----- nvinfo : EIATTR_KPARAM_INFO
	.align		4
.L_22:
        /*0008*/ 	.byte	0x04, 0x17
        /*000a*/ 	.short	(.L_24 - .L_23)
.L_23:
        /*000c*/ 	.word	0x00000000
        /*0010*/ 	.short	0x0002
        /*0012*/ 	.short	0x0010
        /*0014*/ 	.byte	0x00, 0xf5, 0x21, 0x00


	//----- nvinfo : EIATTR_KPARAM_INFO
	.align		4
.L_24:
        /*0018*/ 	.byte	0x04, 0x17
        /*001a*/ 	.short	(.L_26 - .L_25)
.L_25:
        /*001c*/ 	.word	0x00000000
        /*0020*/ 	.short	0x0001
        /*0022*/ 	.short	0x0008
        /*0024*/ 	.byte	0x00, 0xf0, 0x11, 0x00


	//----- nvinfo : EIATTR_KPARAM_INFO
	.align		4
.L_26:
        /*0028*/ 	.byte	0x04, 0x17
        /*002a*/ 	.short	(.L_28 - .L_27)
.L_27:
        /*002c*/ 	.word	0x00000000
        /*0030*/ 	.short	0x0000
        /*0032*/ 	.short	0x0000
        /*0034*/ 	.byte	0x00, 0xf5, 0x21, 0x00


	//----- nvinfo : EIATTR_SPARSE_MMA_MASK
	.align		4
.L_28:
        /*0038*/ 	.byte	0x03, 0x50
        /*003a*/ 	.short	0x0000


	//----- nvinfo : EIATTR_MAXREG_COUNT
	.align		4
        /*003c*/ 	.byte	0x03, 0x1b
        /*003e*/ 	.short	0x00ff


	//----- nvinfo : EIATTR_MERCURY_ISA_VERSION
	.align		4
        /*0040*/ 	.byte	0x03, 0x5f
        /*0042*/ 	.short	0x0101


	//----- nvinfo : EIATTR_VRC_CTA_INIT_COUNT
	.align		4
        /*0044*/ 	.byte	0x02, 0x4a
	.zero		1
	.zero		1


	//----- nvinfo : EIATTR_EXIT_INSTR_OFFSETS
	.align		4
        /*0048*/ 	.byte	0x04, 0x1c
        /*004a*/ 	.short	(.L_30 - .L_29)


	//   ....[0]....
.L_29:
        /*004c*/ 	.word	0x00000070


	//   ....[1]....
        /*0050*/ 	.word	0x000002d0


	//----- nvinfo : EIATTR_CBANK_PARAM_SIZE
	.align		4
.L_30:
        /*0054*/ 	.byte	0x03, 0x19
        /*0056*/ 	.short	0x0018


	//----- nvinfo : EIATTR_PARAM_CBANK
	.align		4
        /*0058*/ 	.byte	0x04, 0x0a
        /*005a*/ 	.short	(.L_32 - .L_31)
	.align		4
.L_31:
        /*005c*/ 	.word	index@(.nv.constant0._Z14count_in_rangePbiP17curandStateXORWOW)
        /*0060*/ 	.short	0x0380
        /*0062*/ 	.short	0x0018


	//----- nvinfo : EIATTR_SW_WAR
	.align		4
.L_32:
        /*0064*/ 	.byte	0x04, 0x36
        /*0066*/ 	.short	(.L_34 - .L_33)
.L_33:
        /*0068*/ 	.word	0x00000008
.L_34:


//--------------------- .nv.info._Z11random_initP17curandStateXORWOW --------------------------
	.section	.nv.info._Z11random_initP17curandStateXORWOW,"",@"SHT_CUDA_INFO"
	.sectionflags	@""
	.align	4


	//----- nvinfo : EIATTR_CUDA_API_VERSION
	.align		4
        /*0000*/ 	.byte	0x04, 0x37
        /*0002*/ 	.short	(.L_36 - .L_35)
.L_35:
        /*0004*/ 	.word	0x00000082


	//----- nvinfo : EIATTR_KPARAM_INFO
	.align		4
.L_36:
        /*0008*/ 	.byte	0x04, 0x17
        /*000a*/ 	.short	(.L_38 - .L_37)
.L_37:
        /*000c*/ 	.word	0x00000000
        /*0010*/ 	.short	0x0000
        /*0012*/ 	.short	0x0000
        /*0014*/ 	.byte	0x00, 0xf5, 0x21, 0x00


	//----- nvinfo : EIATTR_SPARSE_MMA_MASK
	.align		4
.L_38:
        /*0018*/ 	.byte	0x03, 0x50
        /*001a*/ 	.short	0x0000


	//----- nvinfo : EIATTR_MAXREG_COUNT
	.align		4
        /*001c*/ 	.byte	0x03, 0x1b
        /*001e*/ 	.short	0x00ff


	//----- nvinfo : EIATTR_MERCURY_ISA_VERSION
	.align		4
        /*0020*/ 	.byte	0x03, 0x5f
        /*0022*/ 	.short	0x0101


	//----- nvinfo : EIATTR_VRC_CTA_INIT_COUNT
	.align		4
        /*0024*/ 	.byte	0x02, 0x4a
	.zero		1
	.zero		1


	//----- nvinfo : EIATTR_EXIT_INSTR_OFFSETS
	.align		4
        /*0028*/ 	.byte	0x04, 0x1c
        /*002a*/ 	.short	(.L_40 - .L_39)


	//   ....[0]....
.L_39:
        /*002c*/ 	.word	0x00000e80


	//----- nvinfo : EIATTR_CRS_STACK_SIZE
	.align		4
.L_40:
        /*0030*/ 	.byte	0x04, 0x1e
        /*0032*/ 	.short	(.L_42 - .L_41)
.L_41:
        /*0034*/ 	.word	0x00000000


	//----- nvinfo : EIATTR_CBANK_PARAM_SIZE
	.align		4
.L_42:
        /*0038*/ 	.byte	0x03, 0x19
        /*003a*/ 	.short	0x0008


	//----- nvinfo : EIATTR_PARAM_CBANK
	.align		4
        /*003c*/ 	.byte	0x04, 0x0a
        /*003e*/ 	.short	(.L_44 - .L_43)
	.align		4
.L_43:
        /*0040*/ 	.word	index@(.nv.constant0._Z11random_initP17curandStateXORWOW)
        /*0044*/ 	.short	0x0380
        /*0046*/ 	.short	0x0008


	//----- nvinfo : EIATTR_SW_WAR
	.align		4
.L_44:
        /*0048*/ 	.byte	0x04, 0x36
        /*004a*/ 	.short	(.L_46 - .L_45)
.L_45:
        /*004c*/ 	.word	0x00000008
.L_46:


//--------------------- .nv.callgraph             --------------------------
	.section	.nv.callgraph,"",@"SHT_CUDA_CALLGRAPH"
	.align	4
	.sectionentsize	8
	.align		4
        /*0000*/ 	.word	0x00000000
	.align		4
        /*0004*/ 	.word	0xffffffff
	.align		4
        /*0008*/ 	.word	0x00000000
	.align		4
        /*000c*/ 	.word	0xfffffffe
	.align		4
        /*0010*/ 	.word	0x00000000
	.align		4
        /*0014*/ 	.word	0xfffffffd
	.align		4
        /*0018*/ 	.word	0x00000000
	.align		4
        /*001c*/ 	.word	0xfffffffc


//--------------------- .nv.constant4             --------------------------
	.section	.nv.constant4,"a",@progbits
	.align	8
	.align		8
.nv.constant4:
        /*0000*/ 	.dword	precalc_xorwow_matrix
	.align		8
        /*0008*/ 	.dword	precalc_xorwow_offset_matrix
	.align		8
        /*0010*/ 	.dword	mrg32k3aM1
	.align		8
        /*0018*/ 	.dword	mrg32k3aM2
	.align		8
        /*0020*/ 	.dword	mrg32k3aM1SubSeq
	.align		8
        /*0028*/ 	.dword	mrg32k3aM2SubSeq
	.align		8
        /*0030*/ 	.dword	mrg32k3aM1Seq
	.align		8
        /*0038*/ 	.dword	mrg32k3aM2Seq


//--------------------- .nv.constant3             --------------------------
	.section	.nv.constant3,"a",@progbits
	.align	8
.nv.constant3:
	.type		__cr_lgamma_table,@object
	.size		__cr_lgamma_table,(.L_8 - __cr_lgamma_table)
__cr_lgamma_table:
        /*0000*/ 	.byte	0x00, 0x00, 0x00, 0x00, 0x00, 0x00, 0x00, 0x00, 0x00, 0x00, 0x00, 0x00, 0x00, 0x00, 0x00, 0x00
        /*0010*/ 	.byte	0xef, 0x39, 0xfa, 0xfe, 0x42, 0x2e, 0xe6, 0x3f, 0x02, 0x20, 0x2a, 0xfa, 0x0b, 0xab, 0xfc, 0x3f
        /*0020*/ 	.byte	0xf9, 0x2c, 0x92, 0x7c, 0xa7, 0x6c, 0x09, 0x40, 0xc9, 0x79, 0x44, 0x3c, 0x64, 0x26, 0x13, 0x40
        /*0030*/ 	.byte	0xca, 0x01, 0xcf, 0x3a, 0x27, 0x51, 0x1a, 0x40, 0x30, 0xcc, 0x2d, 0xf3, 0xe1, 0x0c, 0x21, 0x40
        /*0040*/ 	.byte	0x0d, 0xb7, 0xfc, 0x82, 0x8e, 0x35, 0x25, 0x40
.L_8:


//--------------------- .text._Z14count_in_rangePbiP17curandStateXORWOW --------------------------
	.section	.text._Z14count_in_rangePbiP17curandStateXORWOW,"ax",@progbits
	.align	128
        .global         _Z14count_in_rangePbiP17curandStateXORWOW
        .type           _Z14count_in_rangePbiP17curandStateXORWOW,@function
        .size           _Z14count_in_rangePbiP17curandStateXORWOW,(.L_x_10 - _Z14count_in_rangePbiP17curandStateXORWOW)
        .other          _Z14count_in_rangePbiP17curandStateXORWOW,@"STO_CUDA_ENTRY STV_DEFAULT"
_Z14count_in_rangePbiP17curandStateXORWOW:
.text._Z14count_in_rangePbiP17curandStateXORWOW:
[----:B------:R-:W-:Y:S01]  /*0000*/  LDC R1, c[0x0][0x37c] ;  /* 0x0000df00ff017b82 */ /* 0x000fe20000000800 */
[----:B------:R-:W0:Y:S07]  /*0010*/  S2R R3, SR_TID.X ;  /* 0x0000000000037919 */ /* 0x000e2e0000002100 */
[----:B------:R-:W0:Y:S01]  /*0020*/  S2UR UR4, SR_CTAID.X ;  /* 0x00000000000479c3 */ /* 0x000e220000002500 */
[----:B------:R-:W1:Y:S07]  /*0030*/  LDCU UR5, c[0x0][0x388] ;  /* 0x00007100ff0577ac */ /* 0x000e6e0008000800 */
[----:B------:R-:W0:Y:S02]  /*0040*/  LDC R0, c[0x0][0x360] ;  /* 0x0000d800ff007b82 */ /* 0x000e240000000800 */
[----:B0-----:R-:W-:-:S05]  /*0050*/  IMAD R0, R0, UR4, R3 ;  /* 0x0000000400007c24 */ /* 0x001fca000f8e0203 */
[----:B-1----:R-:W-:-:S13]  /*0060*/  ISETP.GE.AND P0, PT, R0, UR5, PT ;  /* 0x0000000500007c0c */ /* 0x002fda000bf06270 */
[----:B------:R-:W-:Y:S05]  /*0070*/  @P0 EXIT ;  /* 0x000000000000094d */ /* 0x000fea0003800000 */
[----:B------:R-:W0:Y:S01]  /*0080*/  LDC.64 R2, c[0x0][0x390] ;  /* 0x0000e400ff027b82 */ /* 0x000e220000000a00 */
[----:B------:R-:W1:Y:S01]  /*0090*/  LDCU.64 UR4, c[0x0][0x358] ;  /* 0x00006b00ff0477ac */ /* 0x000e620008000a00 */
[----:B------:R-:W-:Y:S01]  /*00a0*/  IMAD.MOV.U32 R12, RZ, RZ, 0x2f800000 ;  /* 0x2f800000ff0c7424 */ /* 0x000fe200078e00ff */
[----:B------:R-:W2:Y:S01]  /*00b0*/  LDCU.64 UR6, c[0x0][0x380] ;  /* 0x00007000ff0677ac */ /* 0x000ea20008000a00 */
[----:B0-----:R-:W-:-:S05]  /*00c0*/  IMAD.WIDE R2, R0, 0x30, R2 ;  /* 0x0000003000027825 */ /* 0x001fca00078e0202 */
[----:B-1----:R-:W3:Y:S04]  /*00d0*/  LDG.E.64 R8, desc[UR4][R2.64] ;  /* 0x0000000402087981 */ /* 0x002ee8000c1e1b00 */
[----:B------:R-:W4:Y:S04]  /*00e0*/  LDG.E.64 R4, desc[UR4][R2.64+0x10] ;  /* 0x0000100402047981 */ /* 0x000f28000c1e1b00 */
[----:B------:R-:W5:Y:S01]  /*00f0*/  LDG.E.64 R6, desc[UR4][R2.64+0x8] ;  /* 0x0000080402067981 */ /* 0x000f62000c1e1b00 */
[----:B---3--:R-:W-:-:S04]  /*0100*/  SHF.R.U32.HI R10, RZ, 0x2, R9 ;  /* 0x00000002ff0a7819 */ /* 0x008fc80000011609 */
[----:B------:R-:W-:Y:S01]  /*0110*/  LOP3.LUT R10, R10, R9, RZ, 0x3c, !PT ;  /* 0x000000090a0a7212 */ /* 0x000fe200078e3cff */
[----:B----4-:R-:W-:Y:S01]  /*0120*/  IMAD.SHL.U32 R9, R5, 0x10, RZ ;  /* 0x0000001005097824 */ /* 0x010fe200078e00ff */
[----:B------:R-:W-:Y:S01]  /*0130*/  STG.E.64 desc[UR4][R2.64+0x8], R4 ;  /* 0x0000080402007986 */ /* 0x000fe2000c101b04 */
[----:B-----5:R-:W-:Y:S02]  /*0140*/  SHF.R.U32.HI R13, RZ, 0x2, R6 ;  /* 0x00000002ff0d7819 */ /* 0x020fe40000011606 */
[----:B------:R-:W-:Y:S02]  /*0150*/  IMAD.SHL.U32 R11, R10, 0x2, RZ ;  /* 0x000000020a0b7824 */ /* 0x000fe400078e00ff */
[----:B------:R-:W-:-:S03]  /*0160*/  LOP3.LUT R13, R13, R6, RZ, 0x3c, !PT ;  /* 0x000000060d0d7212 */ /* 0x000fc600078e3cff */
[----:B------:R-:W-:Y:S02]  /*0170*/  LOP3.LUT R10, R10, R11, R9, 0x96, !PT ;  /* 0x0000000b0a0a7212 */ /* 0x000fe400078e9609 */
[----:B------:R-:W-:Y:S02]  /*0180*/  IMAD.SHL.U32 R9, R13, 0x2, RZ ;  /* 0x000000020d097824 */ /* 0x000fe400078e00ff */
[----:B------:R-:W-:-:S05]  /*0190*/  LOP3.LUT R10, R10, R5, RZ, 0x3c, !PT ;  /* 0x000000050a0a7212 */ /* 0x000fca00078e3cff */
[----:B------:R-:W-:-:S05]  /*01a0*/  IMAD.SHL.U32 R6, R10, 0x10, RZ ;  /* 0x000000100a067824 */ /* 0x000fca00078e00ff */
[----:B------:R-:W-:Y:S01]  /*01b0*/  LOP3.LUT R9, R13, R9, R6, 0x96, !PT ;  /* 0x000000090d097212 */ /* 0x000fe200078e9606 */
[C---:B------:R-:W-:Y:S01]  /*01c0*/  VIADD R6, R8.reuse, 0xb0f8a ;  /* 0x000b0f8a08067836 */ /* 0x040fe20000000000 */
[----:B------:R-:W-:Y:S02]  /*01d0*/  IADD3 R8, PT, PT, R8, 0x587c5, R10 ;  /* 0x000587c508087810 */ /* 0x000fe40007ffe00a */
[----:B------:R-:W-:Y:S02]  /*01e0*/  LOP3.LUT R11, R9, R10, RZ, 0x3c, !PT ;  /* 0x0000000a090b7212 */ /* 0x000fe400078e3cff */
[----:B------:R-:W-:Y:S01]  /*01f0*/  I2FP.F32.U32 R8, R8 ;  /* 0x0000000800087245 */ /* 0x000fe20000201000 */
[----:B------:R-:W-:Y:S02]  /*0200*/  STG.E.64 desc[UR4][R2.64], R6 ;  /* 0x0000000602007986 */ /* 0x000fe4000c101b04 */
[----:B------:R-:W-:Y:S02]  /*0210*/  IMAD.IADD R9, R11, 0x1, R6 ;  /* 0x000000010b097824 */ /* 0x000fe400078e0206 */
[----:B------:R-:W-:Y:S01]  /*0220*/  FFMA R8, R8, R12, 1.1641532182693481445e-10 ;  /* 0x2f00000008087423 */ /* 0x000fe2000000000c */
[----:B------:R-:W-:Y:S02]  /*0230*/  STG.E.64 desc[UR4][R2.64+0x10], R10 ;  /* 0x0000100a02007986 */ /* 0x000fe4000c101b04 */
[----:B------:R-:W-:-:S05]  /*0240*/  I2FP.F32.U32 R9, R9 ;  /* 0x0000000900097245 */ /* 0x000fca0000201000 */
[----:B------:R-:W-:-:S04]  /*0250*/  FFMA R9, R9, R12, 1.1641532182693481445e-10 ;  /* 0x2f00000009097423 */ /* 0x000fc8000000000c */
[----:B------:R-:W-:-:S04]  /*0260*/  FMUL R9, R9, R9 ;  /* 0x0000000909097220 */ /* 0x000fc80000400000 */
[----:B------:R-:W-:Y:S01]  /*0270*/  FFMA R9, R8, R8, R9 ;  /* 0x0000000808097223 */ /* 0x000fe20000000009 */
[----:B--2---:R-:W-:-:S04]  /*0280*/  IADD3 R8, P1, PT, R0, UR6, RZ ;  /* 0x0000000600087c10 */ /* 0x004fc8000ff3e0ff */
[----:B------:R-:W-:Y:S02]  /*0290*/  FSETP.GTU.AND P0, PT, R9, 1, PT ;  /* 0x3f8000000900780b */ /* 0x000fe40003f0c000 */
[----:B------:R-:W-:Y:S02]  /*02a0*/  LEA.HI.X.SX32 R9, R0, UR7, 0x1, P1 ;  /* 0x0000000700097c11 */ /* 0x000fe400088f0eff */
[----:B------:R-:W-:-:S05]  /*02b0*/  SEL R13, RZ, 0x1, P0 ;  /* 0x00000001ff0d7807 */ /* 0x000fca0000000000 */
[----:B------:R-:W-:Y:S01]  /*02c0*/  STG.E.U8 desc[UR4][R8.64], R13 ;  /* 0x0000000d08007986 */ /* 0x000fe2000c101104 */
[----:B------:R-:W-:Y:S05]  /*02d0*/  EXIT ;  /* 0x000000000000794d */ /* 0x000fea0003800000 */
.L_x_0:
[----:B------:R-:W-:-:S00]  /*02e0*/  BRA `(.L_x_0) ;  /* 0xfffffffc00fc7947 */ /* 0x000fc0000383ffff */
[----:B------:R-:W-:-:S00]  /*02f0*/  NOP ;  /* 0x0000000000007918 */ /* 0x000fc00000000000 */
        /* <DEDUP_REMOVED lines=8> */
.L_x_10:


//--------------------- .text._Z11random_initP17curandStateXORWOW --------------------------
	.section	.text._Z11random_initP17curandStateXORWOW,"ax",@progbits
	.align	128
        .global         _Z11random_initP17curandStateXORWOW
        .type           _Z11random_initP17curandStateXORWOW,@function
        .size           _Z11random_initP17curandStateXORWOW,(.L_x_11 - _Z11random_initP17curandStateXORWOW)
        .other          _Z11random_initP17curandStateXORWOW,@"STO_CUDA_ENTRY STV_DEFAULT"
_Z11random_initP17curandStateXORWOW:
.text._Z11random_initP17curandStateXORWOW:
[----:B------:R-:W-:Y:S01]  /*0000*/  LDC R1, c[0x0][0x37c] ;  /* 0x0000df00ff017b82 */ /* 0x000fe20000000800 */
[----:B------:R-:W0:Y:S07]  /*0010*/  S2R R0, SR_TID.X ;  /* 0x0000000000007919 */ /* 0x000e2e0000002100 */
[----:B------:R-:W0:Y:S01]  /*0020*/  S2UR UR6, SR_CTAID.X ;  /* 0x00000000000679c3 */ /* 0x000e220000002500 */
[----:B------:R-:W1:Y:S01]  /*0030*/  LDCU.64 UR4, c[0x0][0x358] ;  /* 0x00006b00ff0477ac */ /* 0x000e620008000a00 */
[----:B------:R-:W-:Y:S01]  /*0040*/  IMAD.MOV.U32 R2, RZ, RZ, -0x521c20b8 ;  /* 0xade3df48ff027424 */ /* 0x000fe200078e00ff */
[----:B------:R-:W-:Y:S01]  /*0050*/  BSSY.RECONVERGENT B0, `(.L_x_1) ;  /* 0x00000df000007945 */ /* 0x000fe20003800200 */
[----:B------:R-:W-:-:S02]  /*0060*/  IMAD.MOV.U32 R3, RZ, RZ, -0x24b72fbb ;  /* 0xdb48d045ff037424 */ /* 0x000fc400078e00ff */
[----:B------:R-:W-:Y:S02]  /*0070*/  IMAD.MOV.U32 R4, RZ, RZ, -0x3988a92b ;  /* 0xc67756d5ff047424 */ /* 0x000fe400078e00ff */
[----:B------:R-:W0:Y:S01]  /*0080*/  LDC R13, c[0x0][0x360] ;  /* 0x0000d800ff0d7b82 */ /* 0x000e220000000800 */
[----:B------:R-:W-:Y:S02]  /*0090*/  IMAD.MOV.U32 R5, RZ, RZ, -0x75bd8fc ;  /* 0xf8a42704ff057424 */ /* 0x000fe400078e00ff */
[----:B------:R-:W-:Y:S02]  /*00a0*/  IMAD.MOV.U32 R8, RZ, RZ, -0x23270784 ;  /* 0xdcd8f87cff087424 */ /* 0x000fe400078e00ff */
[----:B------:R-:W-:-:S03]  /*00b0*/  IMAD.MOV.U32 R9, RZ, RZ, -0x2bbabdb7 ;  /* 0xd4454249ff097424 */ /* 0x000fc600078e00ff */
[----:B------:R-:W2:Y:S01]  /*00c0*/  LDC.64 R6, c[0x0][0x380] ;  /* 0x0000e000ff067b82 */ /* 0x000ea20000000a00 */
[----:B0-----:R-:W-:-:S05]  /*00d0*/  IMAD R13, R13, UR6, R0 ;  /* 0x000000060d0d7c24 */ /* 0x001fca000f8e0200 */
[C---:B------:R-:W-:Y:S01]  /*00e0*/  ISETP.NE.AND P0, PT, R13.reuse, RZ, PT ;  /* 0x000000ff0d00720c */ /* 0x040fe20003f05270 */
[----:B--2---:R-:W-:-:S05]  /*00f0*/  IMAD.WIDE R6, R13, 0x30, R6 ;  /* 0x000000300d067825 */ /* 0x004fca00078e0206 */
[----:B-1----:R0:W-:Y:S04]  /*0100*/  STG.E.64 desc[UR4][R6.64], R2 ;  /* 0x0000000206007986 */ /* 0x0021e8000c101b04 */
[----:B------:R0:W-:Y:S04]  /*0110*/  STG.E.64 desc[UR4][R6.64+0x8], R4 ;  /* 0x0000080406007986 */ /* 0x0001e8000c101b04 */
[----:B------:R0:W-:Y:S01]  /*0120*/  STG.E.64 desc[UR4][R6.64+0x10], R8 ;  /* 0x0000100806007986 */ /* 0x0001e2000c101b04 */
[----:B------:R-:W-:Y:S05]  /*0130*/  @!P0 BRA `(.L_x_2) ;  /* 0x0000000c00408947 */ /* 0x000fea0003800000 */
[----:B------:R-:W-:Y:S01]  /*0140*/  SHF.R.S32.HI R0, RZ, 0x1f, R13 ;  /* 0x0000001fff007819 */ /* 0x000fe2000001140d */
[----:B------:R-:W-:-:S07]  /*0150*/  IMAD.MOV.U32 R12, RZ, RZ, RZ ;  /* 0x000000ffff0c7224 */ /* 0x000fce00078e00ff */
.L_x_8:
[----:B0-----:R-:W-:Y:S01]  /*0160*/  LOP3.LUT R2, R13, 0x3, RZ, 0xc0, !PT ;  /* 0x000000030d027812 */ /* 0x001fe200078ec0ff */
[----:B------:R-:W-:Y:S03]  /*0170*/  BSSY.RECONVERGENT B1, `(.L_x_3) ;  /* 0x00000c6000017945 */ /* 0x000fe60003800200 */
[----:B------:R-:W-:-:S04]  /*0180*/  ISETP.NE.U32.AND P0, PT, R2, RZ, PT ;  /* 0x000000ff0200720c */ /* 0x000fc80003f05070 */
[----:B------:R-:W-:-:S13]  /*0190*/  ISETP.NE.AND.EX P0, PT, RZ, RZ, PT, P0 ;  /* 0x000000ffff00720c */ /* 0x000fda0003f05300 */
[----:B------:R-:W-:Y:S05]  /*01a0*/  @!P0 BRA `(.L_x_4) ;  /* 0x0000000c00088947 */ /* 0x000fea0003800000 */
[----:B------:R-:W0:Y:S01]  /*01b0*/  LDC.64 R8, c[0x4][RZ] ;  /* 0x01000000ff087b82 */ /* 0x000e220000000a00 */
[----:B------:R-:W-:Y:S02]  /*01c0*/  IMAD.MOV.U32 R14, RZ, RZ, RZ ;  /* 0x000000ffff0e7224 */ /* 0x000fe400078e00ff */
[----:B0-----:R-:W-:-:S07]  /*01d0*/  IMAD.WIDE.U32 R8, R12, 0xc80, R8 ;  /* 0x00000c800c087825 */ /* 0x001fce00078e0008 */
.L_x_7:
[----:B0-----:R-:W-:Y:S01]  /*01e0*/  IMAD.MOV.U32 R15, RZ, RZ, RZ ;  /* 0x000000ffff0f7224 */ /* 0x001fe200078e00ff */
[----:B------:R-:W-:Y:S01]  /*01f0*/  CS2R R2, SRZ ;  /* 0x0000000000027805 */ /* 0x000fe2000001ff00 */
[----:B------:R-:W-:Y:S01]  /*0200*/  IMAD.MOV.U32 R17, RZ, RZ, RZ ;  /* 0x000000ffff117224 */ /* 0x000fe200078e00ff */
[----:B------:R-:W-:-:S07]  /*0210*/  CS2R R4, SRZ ;  /* 0x0000000000047805 */ /* 0x000fce000001ff00 */
.L_x_6:
[----:B------:R-:W-:-:S05]  /*0220*/  IMAD.WIDE.U32 R10, R17, 0x4, R6 ;  /* 0x00000004110a7825 */ /* 0x000fca00078e0006 */
[----:B------:R0:W5:Y:S01]  /*0230*/  LDG.E R16, desc[UR4][R10.64+0x4] ;  /* 0x000004040a107981 */ /* 0x000162000c1e1900 */
[----:B------:R-:W-:-:S07]  /*0240*/  IMAD.MOV.U32 R19, RZ, RZ, RZ ;  /* 0x000000ffff137224 */ /* 0x000fce00078e00ff */
.L_x_5:
[----:B-----5:R-:W-:Y:S01]  /*0250*/  SHF.R.U32.HI R24, RZ, R19, R16 ;  /* 0x00000013ff187219 */ /* 0x020fe20000011610 */
[----:B0-----:R-:W-:-:S03]  /*0260*/  IMAD.SHL.U32 R10, R17, 0x20, RZ ;  /* 0x00000020110a7824 */ /* 0x001fc600078e00ff */
[----:B------:R-:W-:Y:S01]  /*0270*/  LOP3.LUT R11, R24, 0x1, RZ, 0xc0, !PT ;  /* 0x00000001180b7812 */ /* 0x000fe200078ec0ff */
[----:B------:R-:W-:-:S03]  /*0280*/  IMAD.IADD R10, R10, 0x1, R19 ;  /* 0x000000010a0a7824 */ /* 0x000fc600078e0213 */
[----:B------:R-:W-:Y:S01]  /*0290*/  ISETP.NE.U32.AND P0, PT, R11, 0x1, PT ;  /* 0x000000010b00780c */ /* 0x000fe20003f05070 */
[----:B------:R-:W-:-:S03]  /*02a0*/  IMAD R11, R10, 0x5, RZ ;  /* 0x000000050a0b7824 */ /* 0x000fc600078e02ff */
[----:B------:R-:W-:Y:S01]  /*02b0*/  R2P PR, R24, 0x7e ;  /* 0x0000007e18007804 */ /* 0x000fe20000000000 */
[----:B------:R-:W-:-:S08]  /*02c0*/  IMAD.WIDE.U32 R10, R11, 0x4, R8 ;  /* 0x000000040b0a7825 */ /* 0x000fd000078e0008 */
[----:B------:R-:W2:Y:S04]  /*02d0*/  @!P0 LDG.E R18, desc[UR4][R10.64] ;  /* 0x000000040a128981 */ /* 0x000ea8000c1e1900 */
[----:B------:R-:W3:Y:S04]  /*02e0*/  @!P0 LDG.E R20, desc[UR4][R10.64+0x10] ;  /* 0x000010040a148981 */ /* 0x000ee8000c1e1900 */
[----:B------:R-:W4:Y:S04]  /*02f0*/  @P1 LDG.E R22, desc[UR4][R10.64+0x14] ;  /* 0x000014040a161981 */ /* 0x000f28000c1e1900 */
[----:B------:R-:W4:Y:S04]  /*0300*/  @P2 LDG.E R26, desc[UR4][R10.64+0x28] ;  /* 0x000028040a1a2981 */ /* 0x000f28000c1e1900 */
[----:B------:R-:W4:Y:S04]  /*0310*/  @!P0 LDG.E R21, desc[UR4][R10.64+0x4] ;  /* 0x000004040a158981 */ /* 0x000f28000c1e1900 */
[----:B------:R-:W4:Y:S04]  /*0320*/  @!P0 LDG.E R23, desc[UR4][R10.64+0xc] ;  /* 0x00000c040a178981 */ /* 0x000f28000c1e1900 */
[----:B------:R-:W4:Y:S04]  /*0330*/  @P1 LDG.E R25, desc[UR4][R10.64+0x18] ;  /* 0x000018040a191981 */ /* 0x000f28000c1e1900 */
[----:B------:R-:W4:Y:S04]  /*0340*/  @P3 LDG.E R28, desc[UR4][R10.64+0x3c] ;  /* 0x00003c040a1c3981 */ /* 0x000f28000c1e1900 */
[----:B------:R-:W4:Y:S01]  /*0350*/  @P6 LDG.E R27, desc[UR4][R10.64+0x7c] ;  /* 0x00007c040a1b6981 */ /* 0x000f22000c1e1900 */
[----:B--2---:R-:W-:-:S03]  /*0360*/  @!P0 LOP3.LUT R15, R15, R18, RZ, 0x3c, !PT ;  /* 0x000000120f0f8212 */ /* 0x004fc600078e3cff */
[----:B------:R-:W2:Y:S01]  /*0370*/  @!P0 LDG.E R18, desc[UR4][R10.64+0x8] ;  /* 0x000008040a128981 */ /* 0x000ea2000c1e1900 */
[----:B---3--:R-:W-:-:S03]  /*0380*/  @!P0 LOP3.LUT R3, R3, R20, RZ, 0x3c, !PT ;  /* 0x0000001403038212 */ /* 0x008fc600078e3cff */
[----:B------:R-:W3:Y:S01]  /*0390*/  @P1 LDG.E R20, desc[UR4][R10.64+0x24] ;  /* 0x000024040a141981 */ /* 0x000ee2000c1e1900 */
[----:B----4-:R-:W-:-:S03]  /*03a0*/  @P1 LOP3.LUT R15, R15, R22, RZ, 0x3c, !PT ;  /* 0x000000160f0f1212 */ /* 0x010fc600078e3cff */
[----:B------:R-:W4:Y:S01]  /*03b0*/  @P2 LDG.E R22, desc[UR4][R10.64+0x38] ;  /* 0x000038040a162981 */ /* 0x000f22000c1e1900 */
[----:B------:R-:W-:-:S03]  /*03c0*/  @P2 LOP3.LUT R15, R15, R26, RZ, 0x3c, !PT ;  /* 0x0000001a0f0f2212 */ /* 0x000fc600078e3cff */
[----:B------:R-:W4:Y:S01]  /*03d0*/  @P4 LDG.E R26, desc[UR4][R10.64+0x50] ;  /* 0x000050040a1a4981 */ /* 0x000f22000c1e1900 */
[----:B------:R-:W-:-:S03]  /*03e0*/  @!P0 LOP3.LUT R4, R4, R21, RZ, 0x3c, !PT ;  /* 0x0000001504048212 */ /* 0x000fc600078e3cff */
[----:B------:R-:W4:Y:S01]  /*03f0*/  @P1 LDG.E R21, desc[UR4][R10.64+0x20] ;  /* 0x000020040a151981 */ /* 0x000f22000c1e1900 */
[----:B------:R-:W-:-:S03]  /*0400*/  @!P0 LOP3.LUT R2, R2, R23, RZ, 0x3c, !PT ;  /* 0x0000001702028212 */ /* 0x000fc600078e3cff */
[----:B------:R-:W4:Y:S01]  /*0410*/  @P2 LDG.E R23, desc[UR4][R10.64+0x2c] ;  /* 0x00002c040a172981 */ /* 0x000f22000c1e1900 */
[----:B------:R-:W-:-:S03]  /*0420*/  @P1 LOP3.LUT R4, R4, R25, RZ, 0x3c, !PT ;  /* 0x0000001904041212 */ /* 0x000fc600078e3cff */
[----:B------:R-:W4:Y:S01]  /*0430*/  @P2 LDG.E R25, desc[UR4][R10.64+0x34] ;  /* 0x000034040a192981 */ /* 0x000f22000c1e1900 */
[----:B--2---:R-:W-:-:S03]  /*0440*/  @!P0 LOP3.LUT R5, R5, R18, RZ, 0x3c, !PT ;  /* 0x0000001205058212 */ /* 0x004fc600078e3cff */
[----:B------:R-:W2:Y:S01]  /*0450*/  @P1 LDG.E R18, desc[UR4][R10.64+0x1c] ;  /* 0x00001c040a121981 */ /* 0x000ea2000c1e1900 */
[----:B---3--:R-:W-:-:S03]  /*0460*/  @P1 LOP3.LUT R3, R3, R20, RZ, 0x3c, !PT ;  /* 0x0000001403031212 */ /* 0x008fc600078e3cff */
[----:B------:R-:W3:Y:S01]  /*0470*/  @P2 LDG.E R20, desc[UR4][R10.64+0x30] ;  /* 0x000030040a142981 */ /* 0x000ee2000c1e1900 */
[----:B----4-:R-:W-:-:S03]  /*0480*/  @P2 LOP3.LUT R3, R3, R22, RZ, 0x3c, !PT ;  /* 0x0000001603032212 */ /* 0x010fc600078e3cff */
[----:B------:R-:W4:Y:S01]  /*0490*/  @P3 LDG.E R22, desc[UR4][R10.64+0x4c] ;  /* 0x00004c040a163981 */ /* 0x000f22000c1e1900 */
[----:B------:R-:W-:-:S04]  /*04a0*/  @P3 LOP3.LUT R15, R15, R28, RZ, 0x3c, !PT ;  /* 0x0000001c0f0f3212 */ /* 0x000fc800078e3cff */
[----:B------:R-:W-:Y:S02]  /*04b0*/  @P4 LOP3.LUT R15, R15, R26, RZ, 0x3c, !PT ;  /* 0x0000001a0f0f4212 */ /* 0x000fe400078e3cff */
[----:B------:R-:W-:Y:S01]  /*04c0*/  @P1 LOP3.LUT R2, R2, R21, RZ, 0x3c, !PT ;  /* 0x0000001502021212 */ /* 0x000fe200078e3cff */
[----:B------:R-:W4:Y:S04]  /*04d0*/  @P5 LDG.E R26, desc[UR4][R10.64+0x64] ;  /* 0x000064040a1a5981 */ /* 0x000f28000c1e1900 */
[----:B------:R-:W4:Y:S01]  /*04e0*/  @P3 LDG.E R21, desc[UR4][R10.64+0x40] ;  /* 0x000040040a153981 */ /* 0x000f22000c1e1900 */
[----:B------:R-:W-:Y:S02]  /*04f0*/  @P2 LOP3.LUT R4, R4, R23, RZ, 0x3c, !PT ;  /* 0x0000001704042212 */ /* 0x000fe400078e3cff */
[----:B------:R-:W-:Y:S01]  /*0500*/  @P2 LOP3.LUT R2, R2, R25, RZ, 0x3c, !PT ;  /* 0x0000001902022212 */ /* 0x000fe200078e3cff */
[----:B------:R-:W4:Y:S04]  /*0510*/  @P3 LDG.E R23, desc[UR4][R10.64+0x48] ;  /* 0x000048040a173981 */ /* 0x000f28000c1e1900 */
[----:B------:R-:W4:Y:S01]  /*0520*/  @P4 LDG.E R25, desc[UR4][R10.64+0x54] ;  /* 0x000054040a194981 */ /* 0x000f22000c1e1900 */
[----:B--2---:R-:W-:-:S03]  /*0530*/  @P1 LOP3.LUT R5, R5, R18, RZ, 0x3c, !PT ;  /* 0x0000001205051212 */ /* 0x004fc600078e3cff */
[----:B------:R-:W2:Y:S01]  /*0540*/  @P3 LDG.E R18, desc[UR4][R10.64+0x44] ;  /* 0x000044040a123981 */ /* 0x000ea2000c1e1900 */
[----:B---3--:R-:W-:-:S03]  /*0550*/  @P2 LOP3.LUT R5, R5, R20, RZ, 0x3c, !PT ;  /* 0x0000001405052212 */ /* 0x008fc600078e3cff */
[----:B------:R-:W3:Y:S01]  /*0560*/  @P4 LDG.E R20, desc[UR4][R10.64+0x58] ;  /* 0x000058040a144981 */ /* 0x000ee2000c1e1900 */
[----:B----4-:R-:W-:-:S03]  /*0570*/  @P3 LOP3.LUT R3, R3, R22, RZ, 0x3c, !PT ;  /* 0x0000001603033212 */ /* 0x010fc600078e3cff */
[----:B------:R-:W4:Y:S01]  /*0580*/  @P4 LDG.E R22, desc[UR4][R10.64+0x60] ;  /* 0x000060040a164981 */ /* 0x000f22000c1e1900 */
[----:B------:R-:W-:Y:S02]  /*0590*/  LOP3.LUT P0, RZ, R24, 0x80, RZ, 0xc0, !PT ;  /* 0x0000008018ff7812 */ /* 0x000fe4000780c0ff */
[----:B------:R-:W-:Y:S02]  /*05a0*/  @P5 LOP3.LUT R15, R15, R26, RZ, 0x3c, !PT ;  /* 0x0000001a0f0f5212 */ /* 0x000fe400078e3cff */
[----:B------:R-:W4:Y:S01]  /*05b0*/  @P6 LDG.E R26, desc[UR4][R10.64+0x78] ;  /* 0x000078040a1a6981 */ /* 0x000f22000c1e1900 */
[----:B------:R-:W-:-:S03]  /*05c0*/  @P3 LOP3.LUT R4, R4, R21, RZ, 0x3c, !PT ;  /* 0x0000001504043212 */ /* 0x000fc600078e3cff */
[----:B------:R-:W4:Y:S01]  /*05d0*/  @P4 LDG.E R21, desc[UR4][R10.64+0x5c] ;  /* 0x00005c040a154981 */ /* 0x000f22000c1e1900 */
[----:B------:R-:W-:-:S03]  /*05e0*/  @P3 LOP3.LUT R2, R2, R23, RZ, 0x3c, !PT ;  /* 0x0000001702023212 */ /* 0x000fc600078e3cff */
[----:B------:R-:W4:Y:S01]  /*05f0*/  @P5 LDG.E R23, desc[UR4][R10.64+0x68] ;  /* 0x000068040a175981 */ /* 0x000f22000c1e1900 */
[----:B------:R-:W-:-:S03]  /*0600*/  @P4 LOP3.LUT R4, R4, R25, RZ, 0x3c, !PT ;  /* 0x0000001904044212 */ /* 0x000fc600078e3cff */
[----:B------:R-:W4:Y:S01]  /*0610*/  @P5 LDG.E R25, desc[UR4][R10.64+0x70] ;  /* 0x000070040a195981 */ /* 0x000f22000c1e1900 */
[----:B--2---:R-:W-:-:S03]  /*0620*/  @P3 LOP3.LUT R5, R5, R18, RZ, 0x3c, !PT ;  /* 0x0000001205053212 */ /* 0x004fc600078e3cff */
[----:B------:R-:W2:Y:S01]  /*0630*/  @P5 LDG.E R18, desc[UR4][R10.64+0x6c] ;  /* 0x00006c040a125981 */ /* 0x000ea2000c1e1900 */
[----:B---3--:R-:W-:-:S03]  /*0640*/  @P4 LOP3.LUT R5, R5, R20, RZ, 0x3c, !PT ;  /* 0x0000001405054212 */ /* 0x008fc600078e3cff */
[----:B------:R-:W3:Y:S01]  /*0650*/  @P5 LDG.E R20, desc[UR4][R10.64+0x74] ;  /* 0x000074040a145981 */ /* 0x000ee2000c1e1900 */
[----:B----4-:R-:W-:-:S03]  /*0660*/  @P4 LOP3.LUT R3, R3, R22, RZ, 0x3c, !PT ;  /* 0x0000001603034212 */ /* 0x010fc600078e3cff */
[----:B------:R-:W4:Y:S01]  /*0670*/  @P0 LDG.E R22, desc[UR4][R10.64+0x8c] ;  /* 0x00008c040a160981 */ /* 0x000f22000c1e1900 */
[----:B------:R-:W-:-:S03]  /*0680*/  @P6 LOP3.LUT R15, R15, R26, RZ, 0x3c, !PT ;  /* 0x0000001a0f0f6212 */ /* 0x000fc600078e3cff */
        /* <DEDUP_REMOVED lines=13> */
[----:B------:R-:W-:Y:S02]  /*0760*/  @P6 LOP3.LUT R4, R4, R27, RZ, 0x3c, !PT ;  /* 0x0000001b04046212 */ /* 0x000fe400078e3cff */
[----:B------:R-:W-:Y:S02]  /*0770*/  @P6 LOP3.LUT R2, R2, R21, RZ, 0x3c, !PT ;  /* 0x0000001502026212 */ /* 0x000fe400078e3cff */
[----:B------:R-:W-:Y:S02]  /*0780*/  @P0 LOP3.LUT R4, R4, R23, RZ, 0x3c, !PT ;  /* 0x0000001704040212 */ /* 0x000fe400078e3cff */
[----:B------:R-:W-:Y:S02]  /*0790*/  @P0 LOP3.LUT R2, R2, R25, RZ, 0x3c, !PT ;  /* 0x0000001902020212 */ /* 0x000fe400078e3cff */
[----:B--2---:R-:W-:Y:S02]  /*07a0*/  @P6 LOP3.LUT R5, R5, R18, RZ, 0x3c, !PT ;  /* 0x0000001205056212 */ /* 0x004fe400078e3cff */
[----:B---3--:R-:W-:-:S02]  /*07b0*/  @P6 LOP3.LUT R3, R3, R20, RZ, 0x3c, !PT ;  /* 0x0000001403036212 */ /* 0x008fc400078e3cff */
[----:B----4-:R-:W-:Y:S02]  /*07c0*/  @P0 LOP3.LUT R5, R5, R22, RZ, 0x3c, !PT ;  /* 0x0000001605050212 */ /* 0x010fe400078e3cff */
[----:B------:R-:W-:Y:S02]  /*07d0*/  @P0 LOP3.LUT R3, R3, R26, RZ, 0x3c, !PT ;  /* 0x0000001a03030212 */ /* 0x000fe400078e3cff */
[----:B------:R-:W-:-:S13]  /*07e0*/  R2P PR, R24.B1, 0x7f ;  /* 0x0000007f18007804 */ /* 0x000fda0000001000 */
[----:B------:R-:W2:Y:S04]  /*07f0*/  @P0 LDG.E R18, desc[UR4][R10.64+0xa0] ;  /* 0x0000a0040a120981 */ /* 0x000ea8000c1e1900 */
[----:B------:R-:W3:Y:S04]  /*0800*/  @P1 LDG.E R22, desc[UR4][R10.64+0xb4] ;  /* 0x0000b4040a161981 */ /* 0x000ee8000c1e1900 */
[----:B------:R-:W4:Y:S04]  /*0810*/  @P2 LDG.E R26, desc[UR4][R10.64+0xc8] ;  /* 0x0000c8040a1a2981 */ /* 0x000f28000c1e1900 */
[----:B------:R-:W4:Y:S04]  /*0820*/  @P3 LDG.E R28, desc[UR4][R10.64+0xdc] ;  /* 0x0000dc040a1c3981 */ /* 0x000f28000c1e1900 */
[----:B------:R-:W4:Y:S04]  /*0830*/  @P0 LDG.E R23, desc[UR4][R10.64+0xa4] ;  /* 0x0000a4040a170981 */ /* 0x000f28000c1e1900 */
[----:B------:R-:W4:Y:S04]  /*0840*/  @P0 LDG.E R20, desc[UR4][R10.64+0xa8] ;  /* 0x0000a8040a140981 */ /* 0x000f28000c1e1900 */
[----:B------:R-:W4:Y:S04]  /*0850*/  @P4 LDG.E R25, desc[UR4][R10.64+0xf0] ;  /* 0x0000f0040a194981 */ /* 0x000f28000c1e1900 */
        /* <DEDUP_REMOVED lines=21> */
[----:B------:R-:W-:Y:S02]  /*09b0*/  LOP3.LUT P0, RZ, R24, 0x8000, RZ, 0xc0, !PT ;  /* 0x0000800018ff7812 */ /* 0x000fe4000780c0ff */
[----:B----4-:R-:W-:Y:S01]  /*09c0*/  @P5 LOP3.LUT R15, R15, R26, RZ, 0x3c, !PT ;  /* 0x0000001a0f0f5212 */ /* 0x010fe200078e3cff */
[----:B------:R-:W4:Y:S04]  /*09d0*/  @P3 LDG.E R24, desc[UR4][R10.64+0xe4] ;  /* 0x0000e4040a183981 */ /* 0x000f28000c1e1900 */
[----:B------:R-:W2:Y:S01]  /*09e0*/  @P6 LDG.E R26, desc[UR4][R10.64+0x118] ;  /* 0x000118040a1a6981 */ /* 0x000ea2000c1e1900 */
        /* <DEDUP_REMOVED lines=8> */
[----:B---3--:R-:W-:-:S03]  /*0a70*/  @P2 LOP3.LUT R3, R3, R22, RZ, 0x3c, !PT ;  /* 0x0000001603032212 */ /* 0x008fc600078e3cff */
[----:B------:R-:W3:Y:S01]  /*0a80*/  @P4 LDG.E R22, desc[UR4][R10.64+0x100] ;  /* 0x000100040a164981 */ /* 0x000ee2000c1e1900 */
[----:B--2---:R-:W-:-:S03]  /*0a90*/  @P6 LOP3.LUT R15, R15, R26, RZ, 0x3c, !PT ;  /* 0x0000001a0f0f6212 */ /* 0x004fc600078e3cff */
[----:B------:R-:W2:Y:S01]  /*0aa0*/  @P0 LDG.E R26, desc[UR4][R10.64+0x12c] ;  /* 0x00012c040a1a0981 */ /* 0x000ea2000c1e1900 */
[----:B----4-:R-:W-:-:S03]  /*0ab0*/  @P2 LOP3.LUT R2, R2, R23, RZ, 0x3c, !PT ;  /* 0x0000001702022212 */ /* 0x010fc600078e3cff */
[----:B------:R-:W4:Y:S01]  /*0ac0*/  @P4 LDG.E R23, desc[UR4][R10.64+0xfc] ;  /* 0x0000fc040a174981 */ /* 0x000f22000c1e1900 */
[----:B------:R-:W-:-:S03]  /*0ad0*/  @P2 LOP3.LUT R5, R5, R20, RZ, 0x3c, !PT ;  /* 0x0000001405052212 */ /* 0x000fc600078e3cff */
[----:B------:R-:W4:Y:S01]  /*0ae0*/  @P4 LDG.E R20, desc[UR4][R10.64+0xf8] ;  /* 0x0000f8040a144981 */ /* 0x000f22000c1e1900 */
[----:B------:R-:W-:Y:S02]  /*0af0*/  @P3 LOP3.LUT R2, R2, R27, RZ, 0x3c, !PT ;  /* 0x0000001b02023212 */ /* 0x000fe400078e3cff */
[----:B------:R-:W-:Y:S01]  /*0b00*/  @P3 LOP3.LUT R4, R4, R25, RZ, 0x3c, !PT ;  /* 0x0000001904043212 */ /* 0x000fe200078e3cff */
[----:B------:R-:W4:Y:S01]  /*0b10*/  @P5 LDG.E R27, desc[UR4][R10.64+0x110] ;  /* 0x000110040a1b5981 */ /* 0x000f22000c1e1900 */
[----:B------:R-:W-:-:S03]  /*0b20*/  @P3 LOP3.LUT R5, R5, R24, RZ, 0x3c, !PT ;  /* 0x0000001805053212 */ /* 0x000fc600078e3cff */
[----:B------:R-:W4:Y:S04]  /*0b30*/  @P5 LDG.E R25, desc[UR4][R10.64+0x108] ;  /* 0x000108040a195981 */ /* 0x000f28000c1e1900 */
        /* <DEDUP_REMOVED lines=19> */
[----:B------:R-:W-:-:S05]  /*0c70*/  VIADD R19, R19, 0x10 ;  /* 0x0000001013137836 */ /* 0x000fca0000000000 */
[----:B------:R-:W-:Y:S02]  /*0c80*/  ISETP.NE.AND P1, PT, R19, 0x20, PT ;  /* 0x000000201300780c */ /* 0x000fe40003f25270 */
[----:B------:R-:W-:Y:S02]  /*0c90*/  @P5 LOP3.LUT R3, R3, R18, RZ, 0x3c, !PT ;  /* 0x0000001203035212 */ /* 0x000fe400078e3cff */
[----:B------:R-:W-:Y:S02]  /*0ca0*/  @P6 LOP3.LUT R4, R4, R21, RZ, 0x3c, !PT ;  /* 0x0000001504046212 */ /* 0x000fe400078e3cff */
[----:B---3--:R-:W-:-:S04]  /*0cb0*/  @P6 LOP3.LUT R3, R3, R22, RZ, 0x3c, !PT ;  /* 0x0000001603036212 */ /* 0x008fc800078e3cff */
[----:B--2---:R-:W-:Y:S02]  /*0cc0*/  @P0 LOP3.LUT R3, R3, R26, RZ, 0x3c, !PT ;  /* 0x0000001a03030212 */ /* 0x004fe400078e3cff */
[----:B----4-:R-:W-:Y:S02]  /*0cd0*/  @P6 LOP3.LUT R2, R2, R23, RZ, 0x3c, !PT ;  /* 0x0000001702026212 */ /* 0x010fe400078e3cff */
[----:B------:R-:W-:Y:S02]  /*0ce0*/  @P6 LOP3.LUT R5, R5, R20, RZ, 0x3c, !PT ;  /* 0x0000001405056212 */ /* 0x000fe400078e3cff */
[----:B------:R-:W-:Y:S02]  /*0cf0*/  @P0 LOP3.LUT R2, R2, R27, RZ, 0x3c, !PT ;  /* 0x0000001b02020212 */ /* 0x000fe400078e3cff */
[----:B------:R-:W-:Y:S02]  /*0d00*/  @P0 LOP3.LUT R4, R4, R25, RZ, 0x3c, !PT ;  /* 0x0000001904040212 */ /* 0x000fe400078e3cff */
[----:B------:R-:W-:Y:S01]  /*0d10*/  @P0 LOP3.LUT R5, R5, R24, RZ, 0x3c, !PT ;  /* 0x0000001805050212 */ /* 0x000fe200078e3cff */
[----:B------:R-:W-:Y:S06]  /*0d20*/  @P1 BRA `(.L_x_5) ;  /* 0xfffffff400481947 */ /* 0x000fec000383ffff */
[----:B------:R-:W-:-:S05]  /*0d30*/  VIADD R17, R17, 0x1 ;  /* 0x0000000111117836 */ /* 0x000fca0000000000 */
[----:B------:R-:W-:-:S13]  /*0d40*/  ISETP.NE.AND P0, PT, R17, 0x5, PT ;  /* 0x000000051100780c */ /* 0x000fda0003f05270 */
[----:B------:R-:W-:Y:S05]  /*0d50*/  @P0 BRA `(.L_x_6) ;  /* 0xfffffff400300947 */ /* 0x000fea000383ffff */
[----:B------:R0:W-:Y:S01]  /*0d60*/  STG.E.64 desc[UR4][R6.64+0x8], R4 ;  /* 0x0000080406007986 */ /* 0x0001e2000c101b04 */
[----:B------:R-:W-:Y:S01]  /*0d70*/  VIADD R14, R14, 0x1 ;  /* 0x000000010e0e7836 */ /* 0x000fe20000000000 */
[----:B------:R-:W-:Y:S02]  /*0d80*/  LOP3.LUT R11, R13, 0x3, RZ, 0xc0, !PT ;  /* 0x000000030d0b7812 */ /* 0x000fe400078ec0ff */
[----:B------:R0:W-:Y:S02]  /*0d90*/  STG.E.64 desc[UR4][R6.64+0x10], R2 ;  /* 0x0000100206007986 */ /* 0x0001e4000c101b04 */
[----:B------:R-:W-:Y:S02]  /*0da0*/  ISETP.GE.U32.AND P0, PT, R14, R11, PT ;  /* 0x0000000b0e00720c */ /* 0x000fe40003f06070 */
[----:B------:R0:W-:Y:S11]  /*0db0*/  STG.E desc[UR4][R6.64+0x4], R15 ;  /* 0x0000040f06007986 */ /* 0x0001f6000c101904 */
[----:B------:R-:W-:Y:S05]  /*0dc0*/  @!P0 BRA `(.L_x_7) ;  /* 0xfffffff400048947 */ /* 0x000fea000383ffff */
.L_x_4:
[----:B------:R-:W-:Y:S05]  /*0dd0*/  BSYNC.RECONVERGENT B1 ;  /* 0x0000000000017941 */ /* 0x000fea0003800200 */
.L_x_3:
[C---:B------:R-:W-:Y:S01]  /*0de0*/  ISETP.GT.U32.AND P0, PT, R13.reuse, 0x3, PT ;  /* 0x000000030d00780c */ /* 0x040fe20003f04070 */
[----:B------:R-:W-:Y:S01]  /*0df0*/  VIADD R12, R12, 0x1 ;  /* 0x000000010c0c7836 */ /* 0x000fe20000000000 */
[--C-:B------:R-:W-:Y:S02]  /*0e00*/  SHF.R.U64 R13, R13, 0x2, R0.reuse ;  /* 0x000000020d0d7819 */ /* 0x100fe40000001200 */
[----:B------:R-:W-:Y:S02]  /*0e10*/  ISETP.GT.U32.AND.EX P0, PT, R0, RZ, PT, P0 ;  /* 0x000000ff0000720c */ /* 0x000fe40003f04100 */
[----:B------:R-:W-:-:S11]  /*0e20*/  SHF.R.U32.HI R0, RZ, 0x2, R0 ;  /* 0x00000002ff007819 */ /* 0x000fd60000011600 */
[----:B------:R-:W-:Y:S05]  /*0e30*/  @P0 BRA `(.L_x_8) ;  /* 0xfffffff000c80947 */ /* 0x000fea000383ffff */
.L_x_2:
[----:B------:R-:W-:Y:S05]  /*0e40*/  BSYNC.RECONVERGENT B0 ;  /* 0x0000000000007941 */ /* 0x000fea0003800200 */
.L_x_1:
[----:B------:R-:W-:Y:S04]  /*0e50*/  STG.E.64 desc[UR4][R6.64+0x18], RZ ;  /* 0x000018ff06007986 */ /* 0x000fe8000c101b04 */
[----:B------:R-:W-:Y:S04]  /*0e60*/  STG.E desc[UR4][R6.64+0x20], RZ ;  /* 0x000020ff06007986 */ /* 0x000fe8000c101904 */
[----:B------:R-:W-:Y:S01]  /*0e70*/  STG.E.64 desc[UR4][R6.64+0x28], RZ ;  /* 0x000028ff06007986 */ /* 0x000fe2000c101b04 */
[----:B------:R-:W-:Y:S05]  /*0e80*/  EXIT ;  /* 0x000000000000794d */ /* 0x000fea0003800000 */
.L_x_9:
        /* <DEDUP_REMOVED lines=15> */
.L_x_11:


//--------------------- .nv.global.init           --------------------------
	.section	.nv.global.init,"aw",@progbits
	.align	4
.nv.global.init:
	.type		mrg32k3aM1SubSeq,@object
	.size		mrg32k3aM1SubSeq,(mrg32k3aM2SubSeq - mrg32k3aM1SubSeq)
mrg32k3aM1SubSeq:
        /*0000*/ 	.byte	0x0b, 0xcc, 0xee, 0x04, 0x73, 0x29, 0x8b, 0x6f, 0xf6, 0x53, 0x03, 0xf6, 0x23, 0xf6, 0xea, 0xda
        /* <DEDUP_REMOVED lines=125> */
	.type		mrg32k3aM2SubSeq,@object
	.size		mrg32k3aM2SubSeq,(mrg32k3aM1 - mrg32k3aM2SubSeq)
mrg32k3aM2SubSeq:
        /* <DEDUP_REMOVED lines=126> */
	.type		mrg32k3aM1,@object
	.size		mrg32k3aM1,(mrg32k3aM1Seq - mrg32k3aM1)
mrg32k3aM1:
        /* <DEDUP_REMOVED lines=144> */
	.type		mrg32k3aM1Seq,@object
	.size		mrg32k3aM1Seq,(mrg32k3aM2 - mrg32k3aM1Seq)
mrg32k3aM1Seq:
        /* <DEDUP_REMOVED lines=144> */
	.type		mrg32k3aM2,@object
	.size		mrg32k3aM2,(mrg32k3aM2Seq - mrg32k3aM2)
mrg32k3aM2:
        /* <DEDUP_REMOVED lines=144> */
	.type		mrg32k3aM2Seq,@object
	.size		mrg32k3aM2Seq,(precalc_xorwow_matrix - mrg32k3aM2Seq)
mrg32k3aM2Seq:
        /* <DEDUP_REMOVED lines=144> */
	.type		precalc_xorwow_matrix,@object
	.size		precalc_xorwow_matrix,(precalc_xorwow_offset_matrix - precalc_xorwow_matrix)
precalc_xorwow_matrix:
        /* <DEDUP_REMOVED lines=6400> */
	.type		precalc_xorwow_offset_matrix,@object
	.size		precalc_xorwow_offset_matrix,(.L_1 - precalc_xorwow_offset_matrix)
precalc_xorwow_offset_matrix:
        /* <DEDUP_REMOVED lines=6400> */
.L_1:


//--------------------- .nv.shared.reserved.0     --------------------------
	.section	.nv.shared.reserved.0,"aw",@nobits
	.weak		__nv_reservedSMEM_offset_0_alias
	.size		__nv_reservedSMEM_offset_0_alias, 0, 64
	.other		__nv_reservedSMEM_offset_0_alias,@"STO_CUDA_RESERVED_SHARED STV_DEFAULT"
__nv_reservedSMEM_offset_0_alias:
	.zero		0
	.zero		64


//--------------------- .nv.constant0._Z14count_in_rangePbiP17curandStateXORWOW --------------------------
	.section	.nv.constant0._Z14count_in_rangePbiP17curandStateXORWOW,"a",@progbits
	.sectionflags	@""
	.align	4
.nv.constant0._Z14count_in_rangePbiP17curandStateXORWOW:
	.zero		920


//--------------------- .nv.constant0._Z11random_initP17curandStateXORWOW --------------------------
	.section	.nv.constant0._Z11random_initP17curandStateXORWOW,"a",@progbits
	.sectionflags	@""
	.align	4
.nv.constant0._Z11random_initP17curandStateXORWOW:
	.zero		904


//--------------------- SYMBOLS --------------------------

	.type		.nv.reservedSmem.offset0,@object
	.size		.nv.reservedSmem.offset0,0x4
